//
// Generated by NVIDIA NVVM Compiler
//
// Compiler Build ID: CL-36424714
// Cuda compilation tools, release 13.0, V13.0.88
// Based on NVVM 20.0.0
//

.version 9.0
.target sm_100
.address_size 64

	// .globl	_Z15naive_transposePiS_
// _ZZ19transpose_coalescedPiS_E4tile has been demoted

.visible .entry _Z15naive_transposePiS_(
	.param .u64 .ptr .align 1 _Z15naive_transposePiS__param_0,
	.param .u64 .ptr .align 1 _Z15naive_transposePiS__param_1
)
{
	.reg .pred 	%p<4>;
	.reg .b32 	%r<15>;
	.reg .b64 	%rd<9>;

	ld.param.u64 	%rd1, [_Z15naive_transposePiS__param_0];
	ld.param.u64 	%rd2, [_Z15naive_transposePiS__param_1];
	mov.u32 	%r3, %ctaid.x;
	shl.b32 	%r4, %r3, 6;
	mov.u32 	%r5, %tid.x;
	add.s32 	%r1, %r4, %r5;
	mov.u32 	%r6, %ctaid.y;
	shl.b32 	%r7, %r6, 6;
	mov.u32 	%r8, %tid.y;
	add.s32 	%r9, %r7, %r8;
	setp.gt.s32 	%p1, %r1, 2047;
	setp.gt.u32 	%p2, %r9, 2047;
	or.pred  	%p3, %p1, %p2;
	@%p3 bra 	$L__BB0_2;
	cvta.to.global.u64 	%rd3, %rd1;
	cvta.to.global.u64 	%rd4, %rd2;
	shl.b32 	%r10, %r9, 11;
	add.s32 	%r11, %r10, %r1;
	mul.wide.s32 	%rd5, %r11, 4;
	add.s64 	%rd6, %rd3, %rd5;
	ld.global.u32 	%r12, [%rd6];
	shl.b32 	%r13, %r1, 11;
	add.s32 	%r14, %r13, %r9;
	mul.wide.s32 	%rd7, %r14, 4;
	add.s64 	%rd8, %rd4, %rd7;
	st.global.u32 	[%rd8], %r12;
$L__BB0_2:
	ret;

}
	// .globl	_Z19transpose_coalescedPiS_
.visible .entry _Z19transpose_coalescedPiS_(
	.param .u64 .ptr .align 1 _Z19transpose_coalescedPiS__param_0,
	.param .u64 .ptr .align 1 _Z19transpose_coalescedPiS__param_1
)
{
	.reg .b32 	%r<27>;
	.reg .b64 	%rd<9>;
	// demoted variable
	.shared .align 4 .b8 _ZZ19transpose_coalescedPiS_E4tile[16384];
	ld.param.u64 	%rd1, [_Z19transpose_coalescedPiS__param_0];
	ld.param.u64 	%rd2, [_Z19transpose_coalescedPiS__param_1];
	cvta.to.global.u64 	%rd3, %rd2;
	cvta.to.global.u64 	%rd4, %rd1;
	mov.u32 	%r1, %ctaid.x;
	shl.b32 	%r2, %r1, 6;
	mov.u32 	%r3, %ctaid.y;
	shl.b32 	%r4, %r3, 6;
	mov.u32 	%r5, %tid.x;
	mov.u32 	%r6, %tid.y;
	shl.b32 	%r7, %r3, 17;
	shl.b32 	%r8, %r6, 11;
	add.s32 	%r9, %r2, %r5;
	add.s32 	%r10, %r9, %r8;
	add.s32 	%r11, %r10, %r7;
	mul.wide.s32 	%rd5, %r11, 4;
	add.s64 	%rd6, %rd4, %rd5;
	ld.global.u32 	%r12, [%rd6];
	shl.b32 	%r13, %r6, 8;
	mov.u32 	%r14, _ZZ19transpose_coalescedPiS_E4tile;
	add.s32 	%r15, %r14, %r13;
	shl.b32 	%r16, %r5, 2;
	add.s32 	%r17, %r15, %r16;
	st.shared.u32 	[%r17], %r12;
	bar.sync 	0;
	shl.b32 	%r18, %r5, 8;
	add.s32 	%r19, %r14, %r18;
	shl.b32 	%r20, %r6, 2;
	add.s32 	%r21, %r19, %r20;
	ld.shared.u32 	%r22, [%r21];
	shl.b32 	%r23, %r1, 17;
	add.s32 	%r24, %r4, %r5;
	add.s32 	%r25, %r24, %r8;
	add.s32 	%r26, %r25, %r23;
	mul.wide.s32 	%rd7, %r26, 4;
	add.s64 	%rd8, %rd3, %rd7;
	st.global.u32 	[%rd8], %r22;
	ret;

}


// ===== COMPILED SASS (sm_100) =====

	.target	sm_100

	.elftype	@"ET_EXEC"


//--------------------- .note.nv.tkinfo           --------------------------
	.section	.note.nv.tkinfo,"",@"SHT_NOTE"
	.sectionflags	@"SHF_NOTE_NV_TKINFO"
	.tkinfo
        /*0018*/ 	.word	0x00000002
        /*0030*/ 	.string	""
        /*0030*/ 	.string	"ptxas"
        /*0030*/ 	.string	"Cuda compilation tools, release 13.0, V13.0.88"
        /*0030*/ 	.string	"Build cuda_13.0.r13.0/compiler.36424714_0"
        /*0030*/ 	.string	"-arch sm_100 -m 64 "



//--------------------- .note.nv.cuinfo           --------------------------
	.section	.note.nv.cuinfo,"",@"SHT_NOTE"
	.sectionflags	@"SHF_NOTE_NV_CUINFO"
        /*0018*/ 	.short	0x0002
        /*001a*/ 	.short	0x0064
        /*001c*/ 	.short	0x0082
	.zero		2


//--------------------- .nv.info                  --------------------------
	.section	.nv.info,"",@"SHT_CUDA_INFO"
	.align	4


	//----- nvinfo : EIATTR_REGCOUNT
	.align		4
        /*0000*/ 	.byte	0x04, 0x2f
        /*0002*/ 	.short	(.L_1 - .L_0)
	.align		4
.L_0:
        /*0004*/ 	.word	index@(_Z15naive_transposePiS_)
        /*0008*/ 	.word	0x0000000a


	//----- nvinfo : EIATTR_FRAME_SIZE
	.align		4
.L_1:
        /*000c*/ 	.byte	0x04, 0x11
        /*000e*/ 	.short	(.L_3 - .L_2)
	.align		4
.L_2:
        /*0010*/ 	.word	index@(_Z15naive_transposePiS_)
        /*0014*/ 	.word	0x00000000


	//----- nvinfo : EIATTR_REGCOUNT
	.align		4
.L_3:
        /*0018*/ 	.byte	0x04, 0x2f
        /*001a*/ 	.short	(.L_5 - .L_4)
	.align		4
.L_4:
        /*001c*/ 	.word	index@(_Z19transpose_coalescedPiS_)
        /*0020*/ 	.word	0x00000010


	//----- nvinfo : EIATTR_FRAME_SIZE
	.align		4
.L_5:
        /*0024*/ 	.byte	0x04, 0x11
        /*0026*/ 	.short	(.L_7 - .L_6)
	.align		4
.L_6:
        /*0028*/ 	.word	index@(_Z19transpose_coalescedPiS_)
        /*002c*/ 	.word	0x00000000


	//----- nvinfo : EIATTR_MIN_STACK_SIZE
	.align		4
.L_7:
        /*0030*/ 	.byte	0x04, 0x12
        /*0032*/ 	.short	(.L_9 - .L_8)
	.align		4
.L_8:
        /*0034*/ 	.word	index@(_Z19transpose_coalescedPiS_)
        /*0038*/ 	.word	0x00000000


	//----- nvinfo : EIATTR_MIN_STACK_SIZE
	.align		4
.L_9:
        /*003c*/ 	.byte	0x04, 0x12
        /*003e*/ 	.short	(.L_11 - .L_10)
	.align		4
.L_10:
        /*0040*/ 	.word	index@(_Z15naive_transposePiS_)
        /*0044*/ 	.word	0x00000000
.L_11:


//--------------------- .nv.compat                --------------------------
	.section	.nv.compat,"",@"SHT_CUDA_COMPAT_INFO"
	.align	4
        /*0000*/ 	.byte	0x02, 0x09, 0x00, 0x00, 0x02, 0x02, 0x01, 0x00, 0x02, 0x05, 0x05, 0x00, 0x03, 0x07, 0x01, 0x01
        /*0010*/ 	.byte	0x02, 0x03, 0x00, 0x00, 0x02, 0x06, 0x01, 0x00, 0x04, 0x0b, 0x08, 0x00, 0x09, 0x00, 0x00, 0x00
        /*0020*/ 	.byte	0x00, 0x00, 0x00, 0x00


//--------------------- .nv.info._Z19transpose_coalescedPiS_ --------------------------
	.section	.nv.info._Z19transpose_coalescedPiS_,"",@"SHT_CUDA_INFO"
	.sectionflags	@""
	.align	4


	//----- nvinfo : EIATTR_CUDA_API_VERSION
	.align		4
        /*0000*/ 	.byte	0x04, 0x37
        /*0002*/ 	.short	(.L_13 - .L_12)
.L_12:
        /*0004*/ 	.word	0x00000082


	//----- nvinfo : EIATTR_KPARAM_INFO
	.align		4
.L_13:
        /*0008*/ 	.byte	0x04, 0x17
        /*000a*/ 	.short	(.L_15 - .L_14)
.L_14:
        /*000c*/ 	.word	0x00000000
        /*0010*/ 	.short	0x0001
        /*0012*/ 	.short	0x0008
        /*0014*/ 	.byte	0x00, 0xf5, 0x21, 0x00


	//----- nvinfo : EIATTR_KPARAM_INFO
	.align		4
.L_15:
        /*0018*/ 	.byte	0x04, 0x17
        /*001a*/ 	.short	(.L_17 - .L_16)
.L_16:
        /*001c*/ 	.word	0x00000000
        /*0020*/ 	.short	0x0000
        /*0022*/ 	.short	0x0000
        /*0024*/ 	.byte	0x00, 0xf5, 0x21, 0x00


	//----- nvinfo : EIATTR_SPARSE_MMA_MASK
	.align		4
.L_17:
        /*0028*/ 	.byte	0x03, 0x50
        /*002a*/ 	.short	0x0000


	//----- nvinfo : EIATTR_MAXREG_COUNT
	.align		4
        /*002c*/ 	.byte	0x03, 0x1b
        /*002e*/ 	.short	0x00ff


	//----- nvinfo : EIATTR_NUM_BARRIERS
	.align		4
        /*0030*/ 	.byte	0x02, 0x4c
        /*0032*/ 	.byte	0x01
	.zero		1


	//----- nvinfo : EIATTR_MERCURY_ISA_VERSION
	.align		4
        /*0034*/ 	.byte	0x03, 0x5f
        /*0036*/ 	.short	0x0101


	//----- nvinfo : EIATTR_VRC_CTA_INIT_COUNT
	.align		4
        /*0038*/ 	.byte	0x02, 0x4a
	.zero		1
	.zero		1


	//----- nvinfo : EIATTR_EXIT_INSTR_OFFSETS
	.align		4
        /*003c*/ 	.byte	0x04, 0x1c
        /*003e*/ 	.short	(.L_19 - .L_18)


	//   ....[0]....
.L_18:
        /*0040*/ 	.word	0x000001c0


	//----- nvinfo : EIATTR_CBANK_PARAM_SIZE
	.align		4
.L_19:
        /*0044*/ 	.byte	0x03, 0x19
        /*0046*/ 	.short	0x0010


	//----- nvinfo : EIATTR_PARAM_CBANK
	.align		4
        /*0048*/ 	.byte	0x04, 0x0a
        /*004a*/ 	.short	(.L_21 - .L_20)
	.align		4
.L_20:
        /*004c*/ 	.word	index@(.nv.constant0._Z19transpose_coalescedPiS_)
        /*0050*/ 	.short	0x0380
        /*0052*/ 	.short	0x0010


	//----- nvinfo : EIATTR_SW_WAR
	.align		4
.L_21:
        /*0054*/ 	.byte	0x04, 0x36
        /*0056*/ 	.short	(.L_23 - .L_22)
.L_22:
        /*0058*/ 	.word	0x00000008
.L_23:


//--------------------- .nv.info._Z15naive_transposePiS_ --------------------------
	.section	.nv.info._Z15naive_transposePiS_,"",@"SHT_CUDA_INFO"
	.sectionflags	@""
	.align	4


	//----- nvinfo : EIATTR_CUDA_API_VERSION
	.align		4
        /*0000*/ 	.byte	0x04, 0x37
        /*0002*/ 	.short	(.L_25 - .L_24)
.L_24:
        /*0004*/ 	.word	0x00000082


	//----- nvinfo : EIATTR_KPARAM_INFO
	.align		4
.L_25:
        /*0008*/ 	.byte	0x04, 0x17
        /*000a*/ 	.short	(.L_27 - .L_26)
.L_26:
        /*000c*/ 	.word	0x00000000
        /*0010*/ 	.short	0x0001
        /*0012*/ 	.short	0x0008
        /*0014*/ 	.byte	0x00, 0xf5, 0x21, 0x00


	//----- nvinfo : EIATTR_KPARAM_INFO
	.align		4
.L_27:
        /*0018*/ 	.byte	0x04, 0x17
        /*001a*/ 	.short	(.L_29 - .L_28)
.L_28:
        /*001c*/ 	.word	0x00000000
        /*0020*/ 	.short	0x0000
        /*0022*/ 	.short	0x0000
        /*0024*/ 	.byte	0x00, 0xf5, 0x21, 0x00


	//----- nvinfo : EIATTR_SPARSE_MMA_MASK
	.align		4
.L_29:
        /*0028*/ 	.byte	0x03, 0x50
        /*002a*/ 	.short	0x0000


	//----- nvinfo : EIATTR_MAXREG_COUNT
	.align		4
        /*002c*/ 	.byte	0x03, 0x1b
        /*002e*/ 	.short	0x00ff


	//----- nvinfo : EIATTR_MERCURY_ISA_VERSION
	.align		4
        /*0030*/ 	.byte	0x03, 0x5f
        /*0032*/ 	.short	0x0101


	//----- nvinfo : EIATTR_VRC_CTA_INIT_COUNT
	.align		4
        /*0034*/ 	.byte	0x02, 0x4a
	.zero		1
	.zero		1


	//----- nvinfo : EIATTR_EXIT_INSTR_OFFSETS
	.align		4
        /*0038*/ 	.byte	0x04, 0x1c
        /*003a*/ 	.short	(.L_31 - .L_30)


	//   ....[0]....
.L_30:
        /*003c*/ 	.word	0x00000090


	//   ....[1]....
        /*0040*/ 	.word	0x00000130


	//----- nvinfo : EIATTR_CBANK_PARAM_SIZE
	.align		4
.L_31:
        /*0044*/ 	.byte	0x03, 0x19
        /*0046*/ 	.short	0x0010


	//----- nvinfo : EIATTR_PARAM_CBANK
	.align		4
        /*0048*/ 	.byte	0x04, 0x0a
        /*004a*/ 	.short	(.L_33 - .L_32)
	.align		4
.L_32:
        /*004c*/ 	.word	index@(.nv.constant0._Z15naive_transposePiS_)
        /*0050*/ 	.short	0x0380
        /*0052*/ 	.short	0x0010


	//----- nvinfo : EIATTR_SW_WAR
	.align		4
.L_33:
        /*0054*/ 	.byte	0x04, 0x36
        /*0056*/ 	.short	(.L_35 - .L_34)
.L_34:
        /*0058*/ 	.word	0x00000008
.L_35:


//--------------------- .nv.callgraph             --------------------------
	.section	.nv.callgraph,"",@"SHT_CUDA_CALLGRAPH"
	.align	4
	.sectionentsize	8
	.align		4
        /*0000*/ 	.word	0x00000000
	.align		4
        /*0004*/ 	.word	0xffffffff
	.align		4
        /*0008*/ 	.word	0x00000000
	.align		4
        /*000c*/ 	.word	0xfffffffe
	.align		4
        /*0010*/ 	.word	0x00000000
	.align		4
        /*0014*/ 	.word	0xfffffffd
	.align		4
        /*0018*/ 	.word	0x00000000
	.align		4
        /*001c*/ 	.word	0xfffffffc


//--------------------- .text._Z19transpose_coalescedPiS_ --------------------------
	.section	.text._Z19transpose_coalescedPiS_,"ax",@progbits
	.align	128
        .global         _Z19transpose_coalescedPiS_
        .type           _Z19transpose_coalescedPiS_,@function
        .size           _Z19transpose_coalescedPiS_,(.L_x_2 - _Z19transpose_coalescedPiS_)
        .other          _Z19transpose_coalescedPiS_,@"STO_CUDA_ENTRY STV_DEFAULT"
_Z19transpose_coalescedPiS_:
.text._Z19transpose_coalescedPiS_:
[----:B------:R-:W-:Y:S01]  /*0000*/  LDC R1, c[0x0][0x37c] ;  /* 0x0000df00ff017b82 */ /* 0x000fe20000000800 */
[----:B------:R-:W0:Y:S07]  /*0010*/  S2R R9, SR_CTAID.X ;  /* 0x0000000000097919 */ /* 0x000e2e0000002500 */
[----:B------:R-:W1:Y:S01]  /*0020*/  LDC.64 R2, c[0x0][0x380] ;  /* 0x0000e000ff027b82 */ /* 0x000e620000000a00 */
[----:B------:R-:W2:Y:S01]  /*0030*/  LDCU.64 UR6, c[0x0][0x358] ;  /* 0x00006b00ff0677ac */ /* 0x000ea20008000a00 */
[----:B------:R-:W0:Y:S01]  /*0040*/  S2R R8, SR_TID.X ;  /* 0x0000000000087919 */ /* 0x000e220000002100 */
[----:B------:R-:W3:Y:S01]  /*0050*/  S2R R13, SR_TID.Y ;  /* 0x00000000000d7919 */ /* 0x000ee20000002200 */
[----:B------:R-:W4:Y:S01]  /*0060*/  S2R R11, SR_CTAID.Y ;  /* 0x00000000000b7919 */ /* 0x000f220000002600 */
[----:B0-----:R-:W-:-:S04]  /*0070*/  IMAD R0, R9, 0x40, R8 ;  /* 0x0000004009007824 */ /* 0x001fc800078e0208 */
[----:B---3--:R-:W-:-:S05]  /*0080*/  IMAD R0, R13, 0x800, R0 ;  /* 0x000008000d007824 */ /* 0x008fca00078e0200 */
[----:B----4-:R-:W-:-:S05]  /*0090*/  LEA R5, R11, R0, 0x11 ;  /* 0x000000000b057211 */ /* 0x010fca00078e88ff */
[----:B-1----:R-:W-:-:S05]  /*00a0*/  IMAD.WIDE R2, R5, 0x4, R2 ;  /* 0x0000000405027825 */ /* 0x002fca00078e0202 */
[----:B--2---:R0:W2:Y:S01]  /*00b0*/  LDG.E R0, desc[UR6][R2.64] ;  /* 0x0000000602007981 */ /* 0x0040a2000c1e1900 */
[----:B------:R-:W1:Y:S01]  /*00c0*/  S2UR UR5, SR_CgaCtaId ;  /* 0x00000000000579c3 */ /* 0x000e620000008800 */
[----:B------:R-:W-:-:S07]  /*00d0*/  UMOV UR4, 0x400 ;  /* 0x0000040000047882 */ /* 0x000fce0000000000 */
[----:B0-----:R-:W0:Y:S01]  /*00e0*/  LDC.64 R2, c[0x0][0x388] ;  /* 0x0000e200ff027b82 */ /* 0x001e220000000a00 */
[----:B-1----:R-:W-:-:S06]  /*00f0*/  ULEA UR4, UR5, UR4, 0x18 ;  /* 0x0000000405047291 */ /* 0x002fcc000f8ec0ff */
[----:B------:R-:W-:Y:S02]  /*0100*/  LEA R4, R13, UR4, 0x8 ;  /* 0x000000040d047c11 */ /* 0x000fe4000f8e40ff */
[----:B------:R-:W-:-:S03]  /*0110*/  LEA R6, R8, UR4, 0x8 ;  /* 0x0000000408067c11 */ /* 0x000fc6000f8e40ff */
[----:B------:R-:W-:Y:S01]  /*0120*/  IMAD R5, R8, 0x4, R4 ;  /* 0x0000000408057824 */ /* 0x000fe200078e0204 */
[----:B------:R-:W-:Y:S01]  /*0130*/  LEA R6, R13, R6, 0x2 ;  /* 0x000000060d067211 */ /* 0x000fe200078e10ff */
[----:B------:R-:W-:-:S05]  /*0140*/  IMAD R4, R11, 0x40, R8 ;  /* 0x000000400b047824 */ /* 0x000fca00078e0208 */
[----:B------:R-:W-:-:S04]  /*0150*/  LEA R4, R13, R4, 0xb ;  /* 0x000000040d047211 */ /* 0x000fc800078e58ff */
[----:B------:R-:W-:-:S05]  /*0160*/  LEA R9, R9, R4, 0x11 ;  /* 0x0000000409097211 */ /* 0x000fca00078e88ff */
[----:B0-----:R-:W-:Y:S01]  /*0170*/  IMAD.WIDE R2, R9, 0x4, R2 ;  /* 0x0000000409027825 */ /* 0x001fe200078e0202 */
[----:B--2---:R-:W-:Y:S01]  /*0180*/  STS [R5], R0 ;  /* 0x0000000005007388 */ /* 0x004fe20000000800 */
[----:B------:R-:W-:Y:S06]  /*0190*/  BAR.SYNC.DEFER_BLOCKING 0x0 ;  /* 0x0000000000007b1d */ /* 0x000fec0000010000 */
[----:B------:R-:W0:Y:S04]  /*01a0*/  LDS R7, [R6] ;  /* 0x0000000006077984 */ /* 0x000e280000000800 */
[----:B0-----:R-:W-:Y:S01]  /*01b0*/  STG.E desc[UR6][R2.64], R7 ;  /* 0x0000000702007986 */ /* 0x001fe2000c101906 */
[----:B------:R-:W-:Y:S05]  /*01c0*/  EXIT ;  /* 0x000000000000794d */ /* 0x000fea0003800000 */
.L_x_0:
[----:B------:R-:W-:-:S00]  /*01d0*/  BRA `(.L_x_0) ;  /* 0xfffffffc00fc7947 */ /* 0x000fc0000383ffff */
[----:B------:R-:W-:-:S00]  /*01e0*/  NOP ;  /* 0x0000000000007918 */ /* 0x000fc00000000000 */
        /* <DEDUP_REMOVED lines=9> */
.L_x_2:


//--------------------- .text._Z15naive_transposePiS_ --------------------------
	.section	.text._Z15naive_transposePiS_,"ax",@progbits
	.align	128
        .global         _Z15naive_transposePiS_
        .type           _Z15naive_transposePiS_,@function
        .size           _Z15naive_transposePiS_,(.L_x_3 - _Z15naive_transposePiS_)
        .other          _Z15naive_transposePiS_,@"STO_CUDA_ENTRY STV_DEFAULT"
_Z15naive_transposePiS_:
.text._Z15naive_transposePiS_:
[----:B------:R-:W-:Y:S01]  /*0000*/  LDC R1, c[0x0][0x37c] ;  /* 0x0000df00ff017b82 */ /* 0x000fe20000000800 */
[----:B------:R-:W0:Y:S01]  /*0010*/  S2R R7, SR_CTAID.Y ;  /* 0x0000000000077919 */ /* 0x000e220000002600 */
[----:B------:R-:W0:Y:S01]  /*0020*/  S2R R2, SR_TID.Y ;  /* 0x0000000000027919 */ /* 0x000e220000002200 */
[----:B------:R-:W1:Y:S01]  /*0030*/  S2R R0, SR_CTAID.X ;  /* 0x0000000000007919 */ /* 0x000e620000002500 */
[----:B------:R-:W1:Y:S01]  /*0040*/  S2R R3, SR_TID.X ;  /* 0x0000000000037919 */ /* 0x000e620000002100 */
[----:B0-----:R-:W-:-:S05]  /*0050*/  IMAD R7, R7, 0x40, R2 ;  /* 0x0000004007077824 */ /* 0x001fca00078e0202 */
[----:B------:R-:W-:Y:S01]  /*0060*/  ISETP.GT.U32.AND P0, PT, R7, 0x7ff, PT ;  /* 0x000007ff0700780c */ /* 0x000fe20003f04070 */
[----:B-1----:R-:W-:-:S05]  /*0070*/  IMAD R0, R0, 0x40, R3 ;  /* 0x0000004000007824 */ /* 0x002fca00078e0203 */
[----:B------:R-:W-:-:S13]  /*0080*/  ISETP.GT.OR P0, PT, R0, 0x7ff, P0 ;  /* 0x000007ff0000780c */ /* 0x000fda0000704670 */
[----:B------:R-:W-:Y:S05]  /*0090*/  @P0 EXIT ;  /* 0x000000000000094d */ /* 0x000fea0003800000 */
[----:B------:R-:W0:Y:S01]  /*00a0*/  LDC.64 R2, c[0x0][0x380] ;  /* 0x0000e000ff027b82 */ /* 0x000e220000000a00 */
[----:B------:R-:W1:Y:S01]  /*00b0*/  LDCU.64 UR4, c[0x0][0x358] ;  /* 0x00006b00ff0477ac */ /* 0x000e620008000a00 */
[----:B------:R-:W-:-:S05]  /*00c0*/  LEA R5, R7, R0, 0xb ;  /* 0x0000000007057211 */ /* 0x000fca00078e58ff */
[----:B0-----:R-:W-:Y:S02]  /*00d0*/  IMAD.WIDE R2, R5, 0x4, R2 ;  /* 0x0000000405027825 */ /* 0x001fe400078e0202 */
[----:B------:R-:W0:Y:S04]  /*00e0*/  LDC.64 R4, c[0x0][0x388] ;  /* 0x0000e200ff047b82 */ /* 0x000e280000000a00 */
[----:B-1----:R-:W2:Y:S01]  /*00f0*/  LDG.E R3, desc[UR4][R2.64] ;  /* 0x0000000402037981 */ /* 0x002ea2000c1e1900 */
[----:B------:R-:W-:-:S05]  /*0100*/  LEA R7, R0, R7, 0xb ;  /* 0x0000000700077211 */ /* 0x000fca00078e58ff */
[----:B0-----:R-:W-:-:S05]  /*0110*/  IMAD.WIDE R4, R7, 0x4, R4 ;  /* 0x0000000407047825 */ /* 0x001fca00078e0204 */
[----:B--2---:R-:W-:Y:S01]  /*0120*/  STG.E desc[UR4][R4.64], R3 ;  /* 0x0000000304007986 */ /* 0x004fe2000c101904 */
[----:B------:R-:W-:Y:S05]  /*0130*/  EXIT ;  /* 0x000000000000794d */ /* 0x000fea0003800000 */
.L_x_1:
        /* <DEDUP_REMOVED lines=12> */
.L_x_3:


//--------------------- .nv.shared._Z19transpose_coalescedPiS_ --------------------------
	.section	.nv.shared._Z19transpose_coalescedPiS_,"aw",@nobits
	.sectionflags	@""
	.align	4
.nv.shared._Z19transpose_coalescedPiS_:
	.zero		17408


//--------------------- .nv.shared.reserved.0     --------------------------
	.section	.nv.shared.reserved.0,"aw",@nobits
	.weak		__nv_reservedSMEM_offset_0_alias
	.size		__nv_reservedSMEM_offset_0_alias, 0, 64
	.other		__nv_reservedSMEM_offset_0_alias,@"STO_CUDA_RESERVED_SHARED STV_DEFAULT"
__nv_reservedSMEM_offset_0_alias:
	.zero		0
	.zero		64


//--------------------- .nv.constant0._Z19transpose_coalescedPiS_ --------------------------
	.section	.nv.constant0._Z19transpose_coalescedPiS_,"a",@progbits
	.sectionflags	@""
	.align	4
.nv.constant0._Z19transpose_coalescedPiS_:
	.zero		912


//--------------------- .nv.constant0._Z15naive_transposePiS_ --------------------------
	.section	.nv.constant0._Z15naive_transposePiS_,"a",@progbits
	.sectionflags	@""
	.align	4
.nv.constant0._Z15naive_transposePiS_:
	.zero		912


//--------------------- SYMBOLS --------------------------

	.type		.nv.reservedSmem.offset0,@object
	.size		.nv.reservedSmem.offset0,0x4
	.type		.nv.reservedSmem.cap,@object
	.size		.nv.reservedSmem.cap,0x4
